//
// Generated by NVIDIA NVVM Compiler
//
// Compiler Build ID: CL-36424714
// Cuda compilation tools, release 13.0, V13.0.88
// Based on NVVM 20.0.0
//

.version 9.0
.target sm_100
.address_size 64

	// .globl	_Z12GPUvectorAddiPdS_S_
.extern .func  (.param .b32 func_retval0) vprintf
(
	.param .b64 vprintf_param_0,
	.param .b64 vprintf_param_1
)
;
.global .align 1 .b8 $str[29] = {32, 98, 108, 111, 99, 107, 73, 68, 58, 32, 32, 37, 100, 44, 32, 116, 104, 114, 101, 97, 100, 73, 68, 58, 32, 37, 100, 10};

.visible .entry _Z12GPUvectorAddiPdS_S_(
	.param .u32 _Z12GPUvectorAddiPdS_S__param_0,
	.param .u64 .ptr .align 1 _Z12GPUvectorAddiPdS_S__param_1,
	.param .u64 .ptr .align 1 _Z12GPUvectorAddiPdS_S__param_2,
	.param .u64 .ptr .align 1 _Z12GPUvectorAddiPdS_S__param_3
)
{
	.reg .pred 	%p<2>;
	.reg .b32 	%r<6>;
	.reg .b64 	%rd<11>;
	.reg .b64 	%fd<4>;

	ld.param.u32 	%r2, [_Z12GPUvectorAddiPdS_S__param_0];
	ld.param.u64 	%rd1, [_Z12GPUvectorAddiPdS_S__param_1];
	ld.param.u64 	%rd2, [_Z12GPUvectorAddiPdS_S__param_2];
	ld.param.u64 	%rd3, [_Z12GPUvectorAddiPdS_S__param_3];
	mov.u32 	%r3, %ntid.x;
	mov.u32 	%r4, %ctaid.x;
	mov.u32 	%r5, %tid.x;
	mad.lo.s32 	%r1, %r3, %r4, %r5;
	setp.ge.s32 	%p1, %r1, %r2;
	@%p1 bra 	$L__BB0_2;
	cvta.to.global.u64 	%rd4, %rd1;
	cvta.to.global.u64 	%rd5, %rd2;
	cvta.to.global.u64 	%rd6, %rd3;
	mul.wide.s32 	%rd7, %r1, 8;
	add.s64 	%rd8, %rd4, %rd7;
	ld.global.f64 	%fd1, [%rd8];
	add.s64 	%rd9, %rd5, %rd7;
	ld.global.f64 	%fd2, [%rd9];
	add.f64 	%fd3, %fd1, %fd2;
	add.s64 	%rd10, %rd6, %rd7;
	st.global.f64 	[%rd10], %fd3;
$L__BB0_2:
	ret;

}
	// .globl	_Z16GPUprintThreadIdv
.visible .entry _Z16GPUprintThreadIdv()
{
	.local .align 8 .b8 	__local_depot1[8];
	.reg .b64 	%SP;
	.reg .b64 	%SPL;
	.reg .b32 	%r<5>;
	.reg .b64 	%rd<5>;

	mov.u64 	%SPL, __local_depot1;
	cvta.local.u64 	%SP, %SPL;
	add.u64 	%rd1, %SP, 0;
	add.u64 	%rd2, %SPL, 0;
	mov.u32 	%r1, %ctaid.x;
	mov.u32 	%r2, %tid.x;
	st.local.v2.u32 	[%rd2], {%r1, %r2};
	mov.u64 	%rd3, $str;
	cvta.global.u64 	%rd4, %rd3;
	{ // callseq 0, 0
	.param .b64 param0;
	st.param.b64 	[param0], %rd4;
	.param .b64 param1;
	st.param.b64 	[param1], %rd1;
	.param .b32 retval0;
	call.uni (retval0), 
	vprintf, 
	(
	param0, 
	param1
	);
	ld.param.b32 	%r3, [retval0];
	} // callseq 0
	ret;

}


// ===== COMPILED SASS (sm_100) =====

	.target	sm_100

	.elftype	@"ET_EXEC"


//--------------------- .note.nv.tkinfo           --------------------------
	.section	.note.nv.tkinfo,"",@"SHT_NOTE"
	.sectionflags	@"SHF_NOTE_NV_TKINFO"
	.tkinfo
        /*0018*/ 	.word	0x00000002
        /*0030*/ 	.string	""
        /*0030*/ 	.string	"ptxas"
        /*0030*/ 	.string	"Cuda compilation tools, release 13.0, V13.0.88"
        /*0030*/ 	.string	"Build cuda_13.0.r13.0/compiler.36424714_0"
        /*0030*/ 	.string	"-arch sm_100 -m 64 "



//--------------------- .note.nv.cuinfo           --------------------------
	.section	.note.nv.cuinfo,"",@"SHT_NOTE"
	.sectionflags	@"SHF_NOTE_NV_CUINFO"
        /*0018*/ 	.short	0x0002
        /*001a*/ 	.short	0x0064
        /*001c*/ 	.short	0x0082
	.zero		2


//--------------------- .nv.info                  --------------------------
	.section	.nv.info,"",@"SHT_CUDA_INFO"
	.align	4


	//----- nvinfo : EIATTR_REGCOUNT
	.align		4
        /*0000*/ 	.byte	0x04, 0x2f
        /*0002*/ 	.short	(.L_2 - .L_1)
	.align		4
.L_1:
        /*0004*/ 	.word	index@(_Z12GPUvectorAddiPdS_S_)
        /*0008*/ 	.word	0x0000000e


	//----- nvinfo : EIATTR_FRAME_SIZE
	.align		4
.L_2:
        /*000c*/ 	.byte	0x04, 0x11
        /*000e*/ 	.short	(.L_4 - .L_3)
	.align		4
.L_3:
        /*0010*/ 	.word	index@(_Z12GPUvectorAddiPdS_S_)
        /*0014*/ 	.word	0x00000000


	//----- nvinfo : EIATTR_REGCOUNT
	.align		4
.L_4:
        /*0018*/ 	.byte	0x04, 0x2f
        /*001a*/ 	.short	(.L_6 - .L_5)
	.align		4
.L_5:
        /*001c*/ 	.word	index@(_Z16GPUprintThreadIdv)
        /*0020*/ 	.word	0x00000018


	//----- nvinfo : EIATTR_FRAME_SIZE
	.align		4
.L_6:
        /*0024*/ 	.byte	0x04, 0x11
        /*0026*/ 	.short	(.L_8 - .L_7)
	.align		4
.L_7:
        /*0028*/ 	.word	index@(_Z16GPUprintThreadIdv)
        /*002c*/ 	.word	0x00000008


	//----- nvinfo : EIATTR_MIN_STACK_SIZE
	.align		4
.L_8:
        /*0030*/ 	.byte	0x04, 0x12
        /*0032*/ 	.short	(.L_10 - .L_9)
	.align		4
.L_9:
        /*0034*/ 	.word	index@(_Z16GPUprintThreadIdv)
        /*0038*/ 	.word	0x00000008


	//----- nvinfo : EIATTR_MIN_STACK_SIZE
	.align		4
.L_10:
        /*003c*/ 	.byte	0x04, 0x12
        /*003e*/ 	.short	(.L_12 - .L_11)
	.align		4
.L_11:
        /*0040*/ 	.word	index@(_Z12GPUvectorAddiPdS_S_)
        /*0044*/ 	.word	0x00000000
.L_12:


//--------------------- .nv.compat                --------------------------
	.section	.nv.compat,"",@"SHT_CUDA_COMPAT_INFO"
	.align	4
        /*0000*/ 	.byte	0x02, 0x09, 0x00, 0x00, 0x02, 0x02, 0x01, 0x00, 0x02, 0x05, 0x05, 0x00, 0x03, 0x07, 0x01, 0x01
        /*0010*/ 	.byte	0x02, 0x03, 0x00, 0x00, 0x02, 0x06, 0x01, 0x00, 0x04, 0x0b, 0x08, 0x00, 0x01, 0x00, 0x00, 0x00
        /*0020*/ 	.byte	0x00, 0x00, 0x00, 0x00


//--------------------- .nv.info._Z16GPUprintThreadIdv --------------------------
	.section	.nv.info._Z16GPUprintThreadIdv,"",@"SHT_CUDA_INFO"
	.sectionflags	@""
	.align	4


	//----- nvinfo : EIATTR_CUDA_API_VERSION
	.align		4
        /*0000*/ 	.byte	0x04, 0x37
        /*0002*/ 	.short	(.L_14 - .L_13)
.L_13:
        /*0004*/ 	.word	0x00000082


	//----- nvinfo : EIATTR_SPARSE_MMA_MASK
	.align		4
.L_14:
        /*0008*/ 	.byte	0x03, 0x50
        /*000a*/ 	.short	0x0000


	//----- nvinfo : EIATTR_MAXREG_COUNT
	.align		4
        /*000c*/ 	.byte	0x03, 0x1b
        /*000e*/ 	.short	0x00ff


	//----- nvinfo : EIATTR_EXTERNS
	.align		4
        /*0010*/ 	.byte	0x04, 0x0f
        /*0012*/ 	.short	(.L_16 - .L_15)


	//   ....[0]....
	.align		4
.L_15:
        /*0014*/ 	.word	index@(vprintf)


	//----- nvinfo : EIATTR_MERCURY_ISA_VERSION
	.align		4
.L_16:
        /*0018*/ 	.byte	0x03, 0x5f
        /*001a*/ 	.short	0x0101


	//----- nvinfo : EIATTR_VRC_CTA_INIT_COUNT
	.align		4
        /*001c*/ 	.byte	0x02, 0x4a
	.zero		1
	.zero		1


	//----- nvinfo : EIATTR_SYSCALL_OFFSETS
	.align		4
        /*0020*/ 	.byte	0x04, 0x46
        /*0022*/ 	.short	(.L_18 - .L_17)


	//   ....[0]....
.L_17:
        /*0024*/ 	.word	0x000000f0


	//----- nvinfo : EIATTR_EXIT_INSTR_OFFSETS
	.align		4
.L_18:
        /*0028*/ 	.byte	0x04, 0x1c
        /*002a*/ 	.short	(.L_20 - .L_19)


	//   ....[0]....
.L_19:
        /*002c*/ 	.word	0x00000100


	//----- nvinfo : EIATTR_SW_WAR
	.align		4
.L_20:
        /*0030*/ 	.byte	0x04, 0x36
        /*0032*/ 	.short	(.L_22 - .L_21)
.L_21:
        /*0034*/ 	.word	0x00000008
.L_22:


//--------------------- .nv.info._Z12GPUvectorAddiPdS_S_ --------------------------
	.section	.nv.info._Z12GPUvectorAddiPdS_S_,"",@"SHT_CUDA_INFO"
	.sectionflags	@""
	.align	4


	//----- nvinfo : EIATTR_CUDA_API_VERSION
	.align		4
        /*0000*/ 	.byte	0x04, 0x37
        /*0002*/ 	.short	(.L_24 - .L_23)
.L_23:
        /*0004*/ 	.word	0x00000082


	//----- nvinfo : EIATTR_KPARAM_INFO
	.align		4
.L_24:
        /*0008*/ 	.byte	0x04, 0x17
        /*000a*/ 	.short	(.L_26 - .L_25)
.L_25:
        /*000c*/ 	.word	0x00000000
        /*0010*/ 	.short	0x0003
        /*0012*/ 	.short	0x0018
        /*0014*/ 	.byte	0x00, 0xf5, 0x21, 0x00


	//----- nvinfo : EIATTR_KPARAM_INFO
	.align		4
.L_26:
        /*0018*/ 	.byte	0x04, 0x17
        /*001a*/ 	.short	(.L_28 - .L_27)
.L_27:
        /*001c*/ 	.word	0x00000000
        /*0020*/ 	.short	0x0002
        /*0022*/ 	.short	0x0010
        /*0024*/ 	.byte	0x00, 0xf5, 0x21, 0x00


	//----- nvinfo : EIATTR_KPARAM_INFO
	.align		4
.L_28:
        /*0028*/ 	.byte	0x04, 0x17
        /*002a*/ 	.short	(.L_30 - .L_29)
.L_29:
        /*002c*/ 	.word	0x00000000
        /*0030*/ 	.short	0x0001
        /*0032*/ 	.short	0x0008
        /*0034*/ 	.byte	0x00, 0xf5, 0x21, 0x00


	//----- nvinfo : EIATTR_KPARAM_INFO
	.align		4
.L_30:
        /*0038*/ 	.byte	0x04, 0x17
        /*003a*/ 	.short	(.L_32 - .L_31)
.L_31:
        /*003c*/ 	.word	0x00000000
        /*0040*/ 	.short	0x0000
        /*0042*/ 	.short	0x0000
        /*0044*/ 	.byte	0x00, 0xf0, 0x11, 0x00


	//----- nvinfo : EIATTR_SPARSE_MMA_MASK
	.align		4
.L_32:
        /*0048*/ 	.byte	0x03, 0x50
        /*004a*/ 	.short	0x0000


	//----- nvinfo : EIATTR_MAXREG_COUNT
	.align		4
        /*004c*/ 	.byte	0x03, 0x1b
        /*004e*/ 	.short	0x00ff


	//----- nvinfo : EIATTR_MERCURY_ISA_VERSION
	.align		4
        /*0050*/ 	.byte	0x03, 0x5f
        /*0052*/ 	.short	0x0101


	//----- nvinfo : EIATTR_VRC_CTA_INIT_COUNT
	.align		4
        /*0054*/ 	.byte	0x02, 0x4a
	.zero		1
	.zero		1


	//----- nvinfo : EIATTR_EXIT_INSTR_OFFSETS
	.align		4
        /*0058*/ 	.byte	0x04, 0x1c
        /*005a*/ 	.short	(.L_34 - .L_33)


	//   ....[0]....
.L_33:
        /*005c*/ 	.word	0x00000070


	//   ....[1]....
        /*0060*/ 	.word	0x00000130


	//----- nvinfo : EIATTR_CBANK_PARAM_SIZE
	.align		4
.L_34:
        /*0064*/ 	.byte	0x03, 0x19
        /*0066*/ 	.short	0x0020


	//----- nvinfo : EIATTR_PARAM_CBANK
	.align		4
        /*0068*/ 	.byte	0x04, 0x0a
        /*006a*/ 	.short	(.L_36 - .L_35)
	.align		4
.L_35:
        /*006c*/ 	.word	index@(.nv.constant0._Z12GPUvectorAddiPdS_S_)
        /*0070*/ 	.short	0x0380
        /*0072*/ 	.short	0x0020


	//----- nvinfo : EIATTR_SW_WAR
	.align		4
.L_36:
        /*0074*/ 	.byte	0x04, 0x36
        /*0076*/ 	.short	(.L_38 - .L_37)
.L_37:
        /*0078*/ 	.word	0x00000008
.L_38:


//--------------------- .nv.callgraph             --------------------------
	.section	.nv.callgraph,"",@"SHT_CUDA_CALLGRAPH"
	.align	4
	.sectionentsize	8
	.align		4
        /*0000*/ 	.word	0x00000000
	.align		4
        /*0004*/ 	.word	0xffffffff
	.align		4
        /*0008*/ 	.word	index@(_Z16GPUprintThreadIdv)
	.align		4
        /*000c*/ 	.word	index@(vprintf)
	.align		4
        /*0010*/ 	.word	0x00000000
	.align		4
        /*0014*/ 	.word	0xfffffffe
	.align		4
        /*0018*/ 	.word	0x00000000
	.align		4
        /*001c*/ 	.word	0xfffffffd
	.align		4
        /*0020*/ 	.word	0x00000000
	.align		4
        /*0024*/ 	.word	0xfffffffc


//--------------------- .nv.constant4             --------------------------
	.section	.nv.constant4,"a",@progbits
	.align	8
	.align		8
.nv.constant4:
        /*0000*/ 	.dword	vprintf
	.align		8
        /*0008*/ 	.dword	$str


//--------------------- .text._Z16GPUprintThreadIdv --------------------------
	.section	.text._Z16GPUprintThreadIdv,"ax",@progbits
	.align	128
        .global         _Z16GPUprintThreadIdv
        .type           _Z16GPUprintThreadIdv,@function
        .size           _Z16GPUprintThreadIdv,(.L_x_3 - _Z16GPUprintThreadIdv)
        .other          _Z16GPUprintThreadIdv,@"STO_CUDA_ENTRY STV_DEFAULT"
_Z16GPUprintThreadIdv:
.text._Z16GPUprintThreadIdv:
[----:B------:R-:W0:Y:S01]  /*0000*/  LDC R1, c[0x0][0x37c] ;  /* 0x0000df00ff017b82 */ /* 0x000e220000000800 */
[----:B------:R-:W1:Y:S01]  /*0010*/  S2R R8, SR_CTAID.X ;  /* 0x0000000000087919 */ /* 0x000e620000002500 */
[----:B0-----:R-:W-:Y:S01]  /*0020*/  VIADD R1, R1, 0xfffffff8 ;  /* 0xfffffff801017836 */ /* 0x001fe20000000000 */
[----:B------:R-:W-:Y:S01]  /*0030*/  MOV R0, 0x0 ;  /* 0x0000000000007802 */ /* 0x000fe20000000f00 */
[----:B------:R-:W0:Y:S01]  /*0040*/  LDCU UR4, c[0x0][0x2f8] ;  /* 0x00005f00ff0477ac */ /* 0x000e220008000800 */
[----:B------:R-:W1:Y:S03]  /*0050*/  S2R R9, SR_TID.X ;  /* 0x0000000000097919 */ /* 0x000e660000002100 */
[----:B------:R2:W3:Y:S01]  /*0060*/  LDC.64 R2, c[0x4][R0] ;  /* 0x0100000000027b82 */ /* 0x0004e20000000a00 */
[----:B------:R-:W4:Y:S01]  /*0070*/  LDCU.64 UR6, c[0x4][0x8] ;  /* 0x01000100ff0677ac */ /* 0x000f220008000a00 */
[----:B------:R-:W5:Y:S01]  /*0080*/  LDCU UR5, c[0x0][0x2fc] ;  /* 0x00005f80ff0577ac */ /* 0x000f620008000800 */
[----:B0-----:R-:W-:Y:S01]  /*0090*/  IADD3 R6, P0, PT, R1, UR4, RZ ;  /* 0x0000000401067c10 */ /* 0x001fe2000ff1e0ff */
[----:B----4-:R-:W-:Y:S01]  /*00a0*/  IMAD.U32 R4, RZ, RZ, UR6 ;  /* 0x00000006ff047e24 */ /* 0x010fe2000f8e00ff */
[----:B------:R-:W-:-:S03]  /*00b0*/  MOV R5, UR7 ;  /* 0x0000000700057c02 */ /* 0x000fc60008000f00 */
[----:B-----5:R-:W-:Y:S01]  /*00c0*/  IMAD.X R7, RZ, RZ, UR5, P0 ;  /* 0x00000005ff077e24 */ /* 0x020fe200080e06ff */
[----:B-1----:R2:W-:Y:S07]  /*00d0*/  STL.64 [R1], R8 ;  /* 0x0000000801007387 */ /* 0x0025ee0000100a00 */
[----:B------:R-:W-:-:S07]  /*00e0*/  LEPC R20, `(.L_x_0) ;  /* 0x000000001014794e */ /* 0x000fce0000000000 */
[----:B--23--:R-:W-:Y:S05]  /*00f0*/  CALL.ABS.NOINC R2 ;  /* 0x0000000002007343 */ /* 0x00cfea0003c00000 */
.L_x_0:
[----:B------:R-:W-:Y:S05]  /*0100*/  EXIT ;  /* 0x000000000000794d */ /* 0x000fea0003800000 */
.L_x_1:
[----:B------:R-:W-:-:S00]  /*0110*/  BRA `(.L_x_1) ;  /* 0xfffffffc00fc7947 */ /* 0x000fc0000383ffff */
[----:B------:R-:W-:-:S00]  /*0120*/  NOP ;  /* 0x0000000000007918 */ /* 0x000fc00000000000 */
        /* <DEDUP_REMOVED lines=13> */
.L_x_3:


//--------------------- .text._Z12GPUvectorAddiPdS_S_ --------------------------
	.section	.text._Z12GPUvectorAddiPdS_S_,"ax",@progbits
	.align	128
        .global         _Z12GPUvectorAddiPdS_S_
        .type           _Z12GPUvectorAddiPdS_S_,@function
        .size           _Z12GPUvectorAddiPdS_S_,(.L_x_4 - _Z12GPUvectorAddiPdS_S_)
        .other          _Z12GPUvectorAddiPdS_S_,@"STO_CUDA_ENTRY STV_DEFAULT"
_Z12GPUvectorAddiPdS_S_:
.text._Z12GPUvectorAddiPdS_S_:
[----:B------:R-:W-:Y:S01]  /*0000*/  LDC R1, c[0x0][0x37c] ;  /* 0x0000df00ff017b82 */ /* 0x000fe20000000800 */
[----:B------:R-:W0:Y:S01]  /*0010*/  S2R R11, SR_CTAID.X ;  /* 0x00000000000b7919 */ /* 0x000e220000002500 */
[----:B------:R-:W0:Y:S01]  /*0020*/  LDCU UR4, c[0x0][0x360] ;  /* 0x00006c00ff0477ac */ /* 0x000e220008000800 */
[----:B------:R-:W0:Y:S01]  /*0030*/  S2R R0, SR_TID.X ;  /* 0x0000000000007919 */ /* 0x000e220000002100 */
[----:B------:R-:W1:Y:S01]  /*0040*/  LDCU UR5, c[0x0][0x380] ;  /* 0x00007000ff0577ac */ /* 0x000e620008000800 */
[----:B0-----:R-:W-:-:S05]  /*0050*/  IMAD R11, R11, UR4, R0 ;  /* 0x000000040b0b7c24 */ /* 0x001fca000f8e0200 */
[----:B-1----:R-:W-:-:S13]  /*0060*/  ISETP.GE.AND P0, PT, R11, UR5, PT ;  /* 0x000000050b007c0c */ /* 0x002fda000bf06270 */
[----:B------:R-:W-:Y:S05]  /*0070*/  @P0 EXIT ;  /* 0x000000000000094d */ /* 0x000fea0003800000 */
[----:B------:R-:W0:Y:S01]  /*0080*/  LDC.64 R2, c[0x0][0x388] ;  /* 0x0000e200ff027b82 */ /* 0x000e220000000a00 */
[----:B------:R-:W1:Y:S07]  /*0090*/  LDCU.64 UR4, c[0x0][0x358] ;  /* 0x00006b00ff0477ac */ /* 0x000e6e0008000a00 */
[----:B------:R-:W2:Y:S08]  /*00a0*/  LDC.64 R4, c[0x0][0x390] ;  /* 0x0000e400ff047b82 */ /* 0x000eb00000000a00 */
[----:B------:R-:W3:Y:S01]  /*00b0*/  LDC.64 R8, c[0x0][0x398] ;  /* 0x0000e600ff087b82 */ /* 0x000ee20000000a00 */
[----:B0-----:R-:W-:-:S06]  /*00c0*/  IMAD.WIDE R2, R11, 0x8, R2 ;  /* 0x000000080b027825 */ /* 0x001fcc00078e0202 */
[----:B-1----:R-:W4:Y:S01]  /*00d0*/  LDG.E.64 R2, desc[UR4][R2.64] ;  /* 0x0000000402027981 */ /* 0x002f22000c1e1b00 */
[----:B--2---:R-:W-:-:S06]  /*00e0*/  IMAD.WIDE R4, R11, 0x8, R4 ;  /* 0x000000080b047825 */ /* 0x004fcc00078e0204 */
[----:B------:R-:W4:Y:S01]  /*00f0*/  LDG.E.64 R4, desc[UR4][R4.64] ;  /* 0x0000000404047981 */ /* 0x000f22000c1e1b00 */
[----:B---3--:R-:W-:Y:S01]  /*0100*/  IMAD.WIDE R8, R11, 0x8, R8 ;  /* 0x000000080b087825 */ /* 0x008fe200078e0208 */
[----:B----4-:R-:W-:-:S07]  /*0110*/  DADD R6, R2, R4 ;  /* 0x0000000002067229 */ /* 0x010fce0000000004 */
[----:B------:R-:W-:Y:S01]  /*0120*/  STG.E.64 desc[UR4][R8.64], R6 ;  /* 0x0000000608007986 */ /* 0x000fe2000c101b04 */
[----:B------:R-:W-:Y:S05]  /*0130*/  EXIT ;  /* 0x000000000000794d */ /* 0x000fea0003800000 */
.L_x_2:
        /* <DEDUP_REMOVED lines=12> */
.L_x_4:


//--------------------- .nv.global.init           --------------------------
	.section	.nv.global.init,"aw",@progbits
.nv.global.init:
	.type		$str,@object
	.size		$str,(.L_0 - $str)
$str:
        /*0000*/ 	.byte	0x20, 0x62, 0x6c, 0x6f, 0x63, 0x6b, 0x49, 0x44, 0x3a, 0x20, 0x20, 0x25, 0x64, 0x2c, 0x20, 0x74
        /*0010*/ 	.byte	0x68, 0x72, 0x65, 0x61, 0x64, 0x49, 0x44, 0x3a, 0x20, 0x25, 0x64, 0x0a, 0x00
.L_0:


//--------------------- .nv.shared.reserved.0     --------------------------
	.section	.nv.shared.reserved.0,"aw",@nobits
	.weak		__nv_reservedSMEM_offset_0_alias
	.size		__nv_reservedSMEM_offset_0_alias, 0, 64
	.other		__nv_reservedSMEM_offset_0_alias,@"STO_CUDA_RESERVED_SHARED STV_DEFAULT"
__nv_reservedSMEM_offset_0_alias:
	.zero		0
	.zero		64


//--------------------- .nv.constant0._Z16GPUprintThreadIdv --------------------------
	.section	.nv.constant0._Z16GPUprintThreadIdv,"a",@progbits
	.sectionflags	@""
	.align	4
.nv.constant0._Z16GPUprintThreadIdv:
	.zero		896


//--------------------- .nv.constant0._Z12GPUvectorAddiPdS_S_ --------------------------
	.section	.nv.constant0._Z12GPUvectorAddiPdS_S_,"a",@progbits
	.sectionflags	@""
	.align	4
.nv.constant0._Z12GPUvectorAddiPdS_S_:
	.zero		928


//--------------------- SYMBOLS --------------------------

	.type		.nv.reservedSmem.offset0,@object
	.size		.nv.reservedSmem.offset0,0x4
	.type		vprintf,@function
